//
// Generated by NVIDIA NVVM Compiler
//
// Compiler Build ID: CL-36424714
// Cuda compilation tools, release 13.0, V13.0.88
// Based on NVVM 20.0.0
//

.version 9.0
.target sm_100
.address_size 64

	// .globl	_Z19convolution1D_tiledPiS_ii
.const .align 4 .b8 d_mask[256];
.extern .shared .align 16 .b8 N_s[];

.visible .entry _Z19convolution1D_tiledPiS_ii(
	.param .u64 .ptr .align 1 _Z19convolution1D_tiledPiS_ii_param_0,
	.param .u64 .ptr .align 1 _Z19convolution1D_tiledPiS_ii_param_1,
	.param .u32 _Z19convolution1D_tiledPiS_ii_param_2,
	.param .u32 _Z19convolution1D_tiledPiS_ii_param_3
)
{
	.reg .pred 	%p<16>;
	.reg .b32 	%r<142>;
	.reg .b64 	%rd<27>;

	ld.param.u64 	%rd5, [_Z19convolution1D_tiledPiS_ii_param_0];
	ld.param.u64 	%rd4, [_Z19convolution1D_tiledPiS_ii_param_1];
	ld.param.u32 	%r37, [_Z19convolution1D_tiledPiS_ii_param_2];
	ld.param.u32 	%r38, [_Z19convolution1D_tiledPiS_ii_param_3];
	cvta.to.global.u64 	%rd1, %rd5;
	mov.u32 	%r1, %tid.x;
	mov.u32 	%r39, %ctaid.x;
	mov.u32 	%r2, %ntid.x;
	mul.lo.s32 	%r3, %r39, %r2;
	add.s32 	%r4, %r3, %r1;
	shr.u32 	%r40, %r38, 31;
	add.s32 	%r41, %r38, %r40;
	shr.s32 	%r5, %r41, 1;
	add.s32 	%r6, %r5, %r1;
	setp.ge.s32 	%p1, %r4, %r37;
	@%p1 bra 	$L__BB0_2;
	mul.wide.s32 	%rd6, %r4, 4;
	add.s64 	%rd7, %rd1, %rd6;
	ld.global.u32 	%r46, [%rd7];
	shl.b32 	%r47, %r6, 2;
	mov.u32 	%r48, N_s;
	add.s32 	%r49, %r48, %r47;
	st.shared.u32 	[%r49], %r46;
	bra.uni 	$L__BB0_3;
$L__BB0_2:
	shl.b32 	%r42, %r6, 2;
	mov.u32 	%r43, N_s;
	add.s32 	%r44, %r43, %r42;
	mov.b32 	%r45, 0;
	st.shared.u32 	[%r44], %r45;
$L__BB0_3:
	setp.ge.s32 	%p2, %r1, %r5;
	@%p2 bra 	$L__BB0_7;
	sub.s32 	%r7, %r4, %r5;
	setp.lt.s32 	%p3, %r7, 0;
	mov.b32 	%r128, 0;
	@%p3 bra 	$L__BB0_6;
	mul.wide.u32 	%rd8, %r7, 4;
	add.s64 	%rd9, %rd1, %rd8;
	ld.global.u32 	%r128, [%rd9];
$L__BB0_6:
	shl.b32 	%r51, %r1, 2;
	mov.u32 	%r52, N_s;
	add.s32 	%r53, %r52, %r51;
	st.shared.u32 	[%r53], %r128;
$L__BB0_7:
	sub.s32 	%r54, %r2, %r5;
	setp.lt.u32 	%p4, %r1, %r54;
	@%p4 bra 	$L__BB0_11;
	add.s32 	%r10, %r6, %r3;
	setp.ge.s32 	%p5, %r10, %r37;
	@%p5 bra 	$L__BB0_10;
	mul.wide.s32 	%rd10, %r10, 4;
	add.s64 	%rd11, %rd1, %rd10;
	ld.global.u32 	%r60, [%rd11];
	add.s32 	%r61, %r6, %r5;
	shl.b32 	%r62, %r61, 2;
	mov.u32 	%r63, N_s;
	add.s32 	%r64, %r63, %r62;
	st.shared.u32 	[%r64], %r60;
	bra.uni 	$L__BB0_11;
$L__BB0_10:
	add.s32 	%r55, %r6, %r5;
	shl.b32 	%r56, %r55, 2;
	mov.u32 	%r57, N_s;
	add.s32 	%r58, %r57, %r56;
	mov.b32 	%r59, 0;
	st.shared.u32 	[%r58], %r59;
$L__BB0_11:
	setp.ge.s32 	%p6, %r4, %r37;
	bar.sync 	0;
	@%p6 bra 	$L__BB0_25;
	setp.lt.s32 	%p7, %r38, 1;
	mov.b32 	%r141, 0;
	@%p7 bra 	$L__BB0_24;
	and.b32  	%r11, %r38, 7;
	setp.lt.u32 	%p8, %r38, 8;
	mov.b32 	%r136, 0;
	mov.u32 	%r141, %r136;
	@%p8 bra 	$L__BB0_16;
	and.b32  	%r136, %r38, 2147483640;
	neg.s32 	%r130, %r136;
	shl.b32 	%r69, %r1, 2;
	mov.u32 	%r70, N_s;
	add.s32 	%r71, %r69, %r70;
	add.s32 	%r129, %r71, 16;
	mov.u64 	%rd13, d_mask;
	add.s64 	%rd26, %rd13, 16;
	mov.b32 	%r141, 0;
$L__BB0_15:
	.pragma "nounroll";
	ld.const.u32 	%r72, [%rd26+-16];
	ld.shared.u32 	%r73, [%r129+-16];
	mad.lo.s32 	%r74, %r73, %r72, %r141;
	ld.const.u32 	%r75, [%rd26+-12];
	ld.shared.u32 	%r76, [%r129+-12];
	mad.lo.s32 	%r77, %r76, %r75, %r74;
	ld.const.u32 	%r78, [%rd26+-8];
	ld.shared.u32 	%r79, [%r129+-8];
	mad.lo.s32 	%r80, %r79, %r78, %r77;
	ld.const.u32 	%r81, [%rd26+-4];
	ld.shared.u32 	%r82, [%r129+-4];
	mad.lo.s32 	%r83, %r82, %r81, %r80;
	ld.const.u32 	%r84, [%rd26];
	ld.shared.u32 	%r85, [%r129];
	mad.lo.s32 	%r86, %r85, %r84, %r83;
	ld.const.u32 	%r87, [%rd26+4];
	ld.shared.u32 	%r88, [%r129+4];
	mad.lo.s32 	%r89, %r88, %r87, %r86;
	ld.const.u32 	%r90, [%rd26+8];
	ld.shared.u32 	%r91, [%r129+8];
	mad.lo.s32 	%r92, %r91, %r90, %r89;
	ld.const.u32 	%r93, [%rd26+12];
	ld.shared.u32 	%r94, [%r129+12];
	mad.lo.s32 	%r141, %r94, %r93, %r92;
	add.s32 	%r130, %r130, 8;
	add.s64 	%rd26, %rd26, 32;
	add.s32 	%r129, %r129, 32;
	setp.ne.s32 	%p9, %r130, 0;
	@%p9 bra 	$L__BB0_15;
$L__BB0_16:
	setp.eq.s32 	%p10, %r11, 0;
	@%p10 bra 	$L__BB0_24;
	and.b32  	%r24, %r38, 3;
	setp.lt.u32 	%p11, %r11, 4;
	@%p11 bra 	$L__BB0_19;
	mul.wide.u32 	%rd14, %r136, 4;
	mov.u64 	%rd15, d_mask;
	add.s64 	%rd16, %rd15, %rd14;
	ld.const.u32 	%r96, [%rd16];
	add.s32 	%r97, %r136, %r1;
	shl.b32 	%r98, %r97, 2;
	mov.u32 	%r99, N_s;
	add.s32 	%r100, %r99, %r98;
	ld.shared.u32 	%r101, [%r100];
	mad.lo.s32 	%r102, %r101, %r96, %r141;
	ld.const.u32 	%r103, [%rd16+4];
	ld.shared.u32 	%r104, [%r100+4];
	mad.lo.s32 	%r105, %r104, %r103, %r102;
	ld.const.u32 	%r106, [%rd16+8];
	ld.shared.u32 	%r107, [%r100+8];
	mad.lo.s32 	%r108, %r107, %r106, %r105;
	ld.const.u32 	%r109, [%rd16+12];
	ld.shared.u32 	%r110, [%r100+12];
	mad.lo.s32 	%r141, %r110, %r109, %r108;
	add.s32 	%r136, %r136, 4;
$L__BB0_19:
	setp.eq.s32 	%p12, %r24, 0;
	@%p12 bra 	$L__BB0_24;
	setp.eq.s32 	%p13, %r24, 1;
	@%p13 bra 	$L__BB0_22;
	mul.wide.u32 	%rd17, %r136, 4;
	mov.u64 	%rd18, d_mask;
	add.s64 	%rd19, %rd18, %rd17;
	ld.const.u32 	%r112, [%rd19];
	add.s32 	%r113, %r136, %r1;
	shl.b32 	%r114, %r113, 2;
	mov.u32 	%r115, N_s;
	add.s32 	%r116, %r115, %r114;
	ld.shared.u32 	%r117, [%r116];
	mad.lo.s32 	%r118, %r117, %r112, %r141;
	ld.const.u32 	%r119, [%rd19+4];
	ld.shared.u32 	%r120, [%r116+4];
	mad.lo.s32 	%r141, %r120, %r119, %r118;
	add.s32 	%r136, %r136, 2;
$L__BB0_22:
	and.b32  	%r121, %r38, 1;
	setp.eq.b32 	%p14, %r121, 1;
	not.pred 	%p15, %p14;
	@%p15 bra 	$L__BB0_24;
	mul.wide.u32 	%rd20, %r136, 4;
	mov.u64 	%rd21, d_mask;
	add.s64 	%rd22, %rd21, %rd20;
	ld.const.u32 	%r122, [%rd22];
	add.s32 	%r123, %r136, %r1;
	shl.b32 	%r124, %r123, 2;
	mov.u32 	%r125, N_s;
	add.s32 	%r126, %r125, %r124;
	ld.shared.u32 	%r127, [%r126];
	mad.lo.s32 	%r141, %r127, %r122, %r141;
$L__BB0_24:
	cvta.to.global.u64 	%rd23, %rd4;
	mul.wide.s32 	%rd24, %r4, 4;
	add.s64 	%rd25, %rd23, %rd24;
	st.global.u32 	[%rd25], %r141;
$L__BB0_25:
	ret;

}


// ===== COMPILED SASS (sm_100) =====

	.target	sm_100

	.elftype	@"ET_EXEC"


//--------------------- .note.nv.tkinfo           --------------------------
	.section	.note.nv.tkinfo,"",@"SHT_NOTE"
	.sectionflags	@"SHF_NOTE_NV_TKINFO"
	.tkinfo
        /*0018*/ 	.word	0x00000002
        /*0030*/ 	.string	""
        /*0030*/ 	.string	"ptxas"
        /*0030*/ 	.string	"Cuda compilation tools, release 13.0, V13.0.88"
        /*0030*/ 	.string	"Build cuda_13.0.r13.0/compiler.36424714_0"
        /*0030*/ 	.string	"-arch sm_100 -m 64 "



//--------------------- .note.nv.cuinfo           --------------------------
	.section	.note.nv.cuinfo,"",@"SHT_NOTE"
	.sectionflags	@"SHF_NOTE_NV_CUINFO"
        /*0018*/ 	.short	0x0002
        /*001a*/ 	.short	0x0064
        /*001c*/ 	.short	0x0082
	.zero		2


//--------------------- .nv.info                  --------------------------
	.section	.nv.info,"",@"SHT_CUDA_INFO"
	.align	4


	//----- nvinfo : EIATTR_REGCOUNT
	.align		4
        /*0000*/ 	.byte	0x04, 0x2f
        /*0002*/ 	.short	(.L_2 - .L_1)
	.align		4
.L_1:
        /*0004*/ 	.word	index@(_Z19convolution1D_tiledPiS_ii)
        /*0008*/ 	.word	0x0000001c


	//----- nvinfo : EIATTR_FRAME_SIZE
	.align		4
.L_2:
        /*000c*/ 	.byte	0x04, 0x11
        /*000e*/ 	.short	(.L_4 - .L_3)
	.align		4
.L_3:
        /*0010*/ 	.word	index@(_Z19convolution1D_tiledPiS_ii)
        /*0014*/ 	.word	0x00000000


	//----- nvinfo : EIATTR_MIN_STACK_SIZE
	.align		4
.L_4:
        /*0018*/ 	.byte	0x04, 0x12
        /*001a*/ 	.short	(.L_6 - .L_5)
	.align		4
.L_5:
        /*001c*/ 	.word	index@(_Z19convolution1D_tiledPiS_ii)
        /*0020*/ 	.word	0x00000000
.L_6:


//--------------------- .nv.compat                --------------------------
	.section	.nv.compat,"",@"SHT_CUDA_COMPAT_INFO"
	.align	4
        /*0000*/ 	.byte	0x02, 0x09, 0x00, 0x00, 0x02, 0x02, 0x01, 0x00, 0x02, 0x05, 0x05, 0x00, 0x03, 0x07, 0x01, 0x01
        /*0010*/ 	.byte	0x02, 0x03, 0x00, 0x00, 0x02, 0x06, 0x01, 0x00, 0x04, 0x0b, 0x08, 0x00, 0x09, 0x00, 0x00, 0x00
        /*0020*/ 	.byte	0x00, 0x00, 0x00, 0x00


//--------------------- .nv.info._Z19convolution1D_tiledPiS_ii --------------------------
	.section	.nv.info._Z19convolution1D_tiledPiS_ii,"",@"SHT_CUDA_INFO"
	.sectionflags	@""
	.align	4


	//----- nvinfo : EIATTR_CUDA_API_VERSION
	.align		4
        /*0000*/ 	.byte	0x04, 0x37
        /*0002*/ 	.short	(.L_8 - .L_7)
.L_7:
        /*0004*/ 	.word	0x00000082


	//----- nvinfo : EIATTR_KPARAM_INFO
	.align		4
.L_8:
        /*0008*/ 	.byte	0x04, 0x17
        /*000a*/ 	.short	(.L_10 - .L_9)
.L_9:
        /*000c*/ 	.word	0x00000000
        /*0010*/ 	.short	0x0003
        /*0012*/ 	.short	0x0014
        /*0014*/ 	.byte	0x00, 0xf0, 0x11, 0x00


	//----- nvinfo : EIATTR_KPARAM_INFO
	.align		4
.L_10:
        /*0018*/ 	.byte	0x04, 0x17
        /*001a*/ 	.short	(.L_12 - .L_11)
.L_11:
        /*001c*/ 	.word	0x00000000
        /*0020*/ 	.short	0x0002
        /*0022*/ 	.short	0x0010
        /*0024*/ 	.byte	0x00, 0xf0, 0x11, 0x00


	//----- nvinfo : EIATTR_KPARAM_INFO
	.align		4
.L_12:
        /*0028*/ 	.byte	0x04, 0x17
        /*002a*/ 	.short	(.L_14 - .L_13)
.L_13:
        /*002c*/ 	.word	0x00000000
        /*0030*/ 	.short	0x0001
        /*0032*/ 	.short	0x0008
        /*0034*/ 	.byte	0x00, 0xf5, 0x21, 0x00


	//----- nvinfo : EIATTR_KPARAM_INFO
	.align		4
.L_14:
        /*0038*/ 	.byte	0x04, 0x17
        /*003a*/ 	.short	(.L_16 - .L_15)
.L_15:
        /*003c*/ 	.word	0x00000000
        /*0040*/ 	.short	0x0000
        /*0042*/ 	.short	0x0000
        /*0044*/ 	.byte	0x00, 0xf5, 0x21, 0x00


	//----- nvinfo : EIATTR_SPARSE_MMA_MASK
	.align		4
.L_16:
        /*0048*/ 	.byte	0x03, 0x50
        /*004a*/ 	.short	0x0000


	//----- nvinfo : EIATTR_MAXREG_COUNT
	.align		4
        /*004c*/ 	.byte	0x03, 0x1b
        /*004e*/ 	.short	0x00ff


	//----- nvinfo : EIATTR_NUM_BARRIERS
	.align		4
        /*0050*/ 	.byte	0x02, 0x4c
        /*0052*/ 	.byte	0x01
	.zero		1


	//----- nvinfo : EIATTR_MERCURY_ISA_VERSION
	.align		4
        /*0054*/ 	.byte	0x03, 0x5f
        /*0056*/ 	.short	0x0101


	//----- nvinfo : EIATTR_VRC_CTA_INIT_COUNT
	.align		4
        /*0058*/ 	.byte	0x02, 0x4a
	.zero		1
	.zero		1


	//----- nvinfo : EIATTR_EXIT_INSTR_OFFSETS
	.align		4
        /*005c*/ 	.byte	0x04, 0x1c
        /*005e*/ 	.short	(.L_18 - .L_17)


	//   ....[0]....
.L_17:
        /*0060*/ 	.word	0x000003a0


	//   ....[1]....
        /*0064*/ 	.word	0x000008d0


	//----- nvinfo : EIATTR_CRS_STACK_SIZE
	.align		4
.L_18:
        /*0068*/ 	.byte	0x04, 0x1e
        /*006a*/ 	.short	(.L_20 - .L_19)
.L_19:
        /*006c*/ 	.word	0x00000000


	//----- nvinfo : EIATTR_CBANK_PARAM_SIZE
	.align		4
.L_20:
        /*0070*/ 	.byte	0x03, 0x19
        /*0072*/ 	.short	0x0018


	//----- nvinfo : EIATTR_PARAM_CBANK
	.align		4
        /*0074*/ 	.byte	0x04, 0x0a
        /*0076*/ 	.short	(.L_22 - .L_21)
	.align		4
.L_21:
        /*0078*/ 	.word	index@(.nv.constant0._Z19convolution1D_tiledPiS_ii)
        /*007c*/ 	.short	0x0380
        /*007e*/ 	.short	0x0018


	//----- nvinfo : EIATTR_SW_WAR
	.align		4
.L_22:
        /*0080*/ 	.byte	0x04, 0x36
        /*0082*/ 	.short	(.L_24 - .L_23)
.L_23:
        /*0084*/ 	.word	0x00000008
.L_24:


//--------------------- .nv.callgraph             --------------------------
	.section	.nv.callgraph,"",@"SHT_CUDA_CALLGRAPH"
	.align	4
	.sectionentsize	8
	.align		4
        /*0000*/ 	.word	0x00000000
	.align		4
        /*0004*/ 	.word	0xffffffff
	.align		4
        /*0008*/ 	.word	0x00000000
	.align		4
        /*000c*/ 	.word	0xfffffffe
	.align		4
        /*0010*/ 	.word	0x00000000
	.align		4
        /*0014*/ 	.word	0xfffffffd
	.align		4
        /*0018*/ 	.word	0x00000000
	.align		4
        /*001c*/ 	.word	0xfffffffc


//--------------------- .nv.constant3             --------------------------
	.section	.nv.constant3,"a",@progbits
	.align	4
.nv.constant3:
	.type		d_mask,@object
	.size		d_mask,(.L_0 - d_mask)
d_mask:
	.zero		256
.L_0:


//--------------------- .text._Z19convolution1D_tiledPiS_ii --------------------------
	.section	.text._Z19convolution1D_tiledPiS_ii,"ax",@progbits
	.align	128
        .global         _Z19convolution1D_tiledPiS_ii
        .type           _Z19convolution1D_tiledPiS_ii,@function
        .size           _Z19convolution1D_tiledPiS_ii,(.L_x_13 - _Z19convolution1D_tiledPiS_ii)
        .other          _Z19convolution1D_tiledPiS_ii,@"STO_CUDA_ENTRY STV_DEFAULT"
_Z19convolution1D_tiledPiS_ii:
.text._Z19convolution1D_tiledPiS_ii:
[----:B------:R-:W-:Y:S01]  /*0000*/  LDC R1, c[0x0][0x37c] ;  /* 0x0000df00ff017b82 */ /* 0x000fe20000000800 */
[----:B------:R-:W0:Y:S07]  /*0010*/  S2R R0, SR_TID.X ;  /* 0x0000000000007919 */ /* 0x000e2e0000002100 */
[----:B------:R-:W1:Y:S01]  /*0020*/  S2UR UR4, SR_CTAID.X ;  /* 0x00000000000479c3 */ /* 0x000e620000002500 */
[----:B------:R-:W1:Y:S01]  /*0030*/  LDCU UR7, c[0x0][0x360] ;  /* 0x00006c00ff0777ac */ /* 0x000e620008000800 */
[----:B------:R-:W2:Y:S06]  /*0040*/  LDCU.64 UR10, c[0x0][0x358] ;  /* 0x00006b00ff0a77ac */ /* 0x000eac0008000a00 */
[----:B------:R-:W3:Y:S01]  /*0050*/  LDC.64 R2, c[0x0][0x390] ;  /* 0x0000e400ff027b82 */ /* 0x000ee20000000a00 */
[----:B-1----:R-:W-:-:S06]  /*0060*/  UIMAD UR4, UR4, UR7, URZ ;  /* 0x00000007040472a4 */ /* 0x002fcc000f8e02ff */
[----:B0-----:R-:W-:-:S05]  /*0070*/  VIADD R5, R0, UR4 ;  /* 0x0000000400057c36 */ /* 0x001fca0008000000 */
[----:B---3--:R-:W-:-:S13]  /*0080*/  ISETP.GE.AND P0, PT, R5, R2, PT ;  /* 0x000000020500720c */ /* 0x008fda0003f06270 */
[----:B------:R-:W0:Y:S02]  /*0090*/  @!P0 LDC.64 R8, c[0x0][0x380] ;  /* 0x0000e000ff088b82 */ /* 0x000e240000000a00 */
[----:B0-----:R-:W-:-:S06]  /*00a0*/  @!P0 IMAD.WIDE R8, R5, 0x4, R8 ;  /* 0x0000000405088825 */ /* 0x001fcc00078e0208 */
[----:B--2---:R-:W2:Y:S01]  /*00b0*/  @!P0 LDG.E R8, desc[UR10][R8.64] ;  /* 0x0000000a08088981 */ /* 0x004ea2000c1e1900 */
[----:B------:R-:W0:Y:S01]  /*00c0*/  S2UR UR6, SR_CgaCtaId ;  /* 0x00000000000679c3 */ /* 0x000e220000008800 */
[----:B------:R-:W-:Y:S01]  /*00d0*/  LEA.HI R4, R3, R3, RZ, 0x1 ;  /* 0x0000000303047211 */ /* 0x000fe200078f08ff */
[----:B------:R-:W-:Y:S01]  /*00e0*/  UMOV UR5, 0x400 ;  /* 0x0000040000057882 */ /* 0x000fe20000000000 */
[----:B------:R-:W-:Y:S02]  /*00f0*/  BSSY.RECONVERGENT B0, `(.L_x_0) ;  /* 0x0000017000007945 */ /* 0x000fe40003800200 */
[----:B------:R-:W-:-:S04]  /*0100*/  SHF.R.S32.HI R11, RZ, 0x1, R4 ;  /* 0x00000001ff0b7819 */ /* 0x000fc80000011404 */
[----:B------:R-:W-:Y:S01]  /*0110*/  ISETP.GE.AND P1, PT, R0, R11, PT ;  /* 0x0000000b0000720c */ /* 0x000fe20003f26270 */
[----:B------:R-:W-:Y:S01]  /*0120*/  IMAD.IADD R4, R11, 0x1, R0 ;  /* 0x000000010b047824 */ /* 0x000fe200078e0200 */
[----:B0-----:R-:W-:-:S06]  /*0130*/  ULEA UR5, UR6, UR5, 0x18 ;  /* 0x0000000506057291 */ /* 0x001fcc000f8ec0ff */
[----:B------:R-:W-:-:S05]  /*0140*/  @!P0 MOV R7, UR5 ;  /* 0x0000000500078c02 */ /* 0x000fca0008000f00 */
[----:B------:R-:W-:Y:S01]  /*0150*/  @!P0 IMAD R13, R4, 0x4, R7 ;  /* 0x00000004040d8824 */ /* 0x000fe200078e0207 */
[----:B------:R-:W-:-:S05]  /*0160*/  @P0 MOV R7, UR5 ;  /* 0x0000000500070c02 */ /* 0x000fca0008000f00 */
[----:B------:R-:W-:Y:S01]  /*0170*/  @P0 IMAD R6, R4, 0x4, R7 ;  /* 0x0000000404060824 */ /* 0x000fe200078e0207 */
[----:B--2---:R0:W-:Y:S04]  /*0180*/  @!P0 STS [R13], R8 ;  /* 0x000000080d008388 */ /* 0x0041e80000000800 */
[----:B------:R0:W-:Y:S01]  /*0190*/  @P0 STS [R6], RZ ;  /* 0x000000ff06000388 */ /* 0x0001e20000000800 */
[----:B------:R-:W-:Y:S05]  /*01a0*/  @P1 BRA `(.L_x_1) ;  /* 0x00000000002c1947 */ /* 0x000fea0003800000 */
[----:B0-----:R-:W-:Y:S01]  /*01b0*/  IADD3 R13, PT, PT, R5, -R11, RZ ;  /* 0x8000000b050d7210 */ /* 0x001fe20007ffe0ff */
[----:B------:R-:W-:Y:S01]  /*01c0*/  BSSY.RECONVERGENT B1, `(.L_x_2) ;  /* 0x0000008000017945 */ /* 0x000fe20003800200 */
[----:B------:R-:W-:Y:S02]  /*01d0*/  HFMA2 R8, -RZ, RZ, 0, 0 ;  /* 0x00000000ff087431 */ /* 0x000fe400000001ff */
[----:B------:R-:W-:Y:S01]  /*01e0*/  IMAD R15, R0, 0x4, R7 ;  /* 0x00000004000f7824 */ /* 0x000fe200078e0207 */
[----:B------:R-:W-:-:S13]  /*01f0*/  ISETP.GE.AND P1, PT, R13, RZ, PT ;  /* 0x000000ff0d00720c */ /* 0x000fda0003f26270 */
[----:B------:R-:W-:Y:S05]  /*0200*/  @!P1 BRA `(.L_x_3) ;  /* 0x00000000000c9947 */ /* 0x000fea0003800000 */
[----:B------:R-:W0:Y:S02]  /*0210*/  LDC.64 R8, c[0x0][0x380] ;  /* 0x0000e000ff087b82 */ /* 0x000e240000000a00 */
[----:B0-----:R-:W-:-:S06]  /*0220*/  IMAD.WIDE.U32 R8, R13, 0x4, R8 ;  /* 0x000000040d087825 */ /* 0x001fcc00078e0008 */
[----:B------:R0:W5:Y:S02]  /*0230*/  LDG.E R8, desc[UR10][R8.64] ;  /* 0x0000000a08087981 */ /* 0x000164000c1e1900 */
.L_x_3:
[----:B------:R-:W-:Y:S05]  /*0240*/  BSYNC.RECONVERGENT B1 ;  /* 0x0000000000017941 */ /* 0x000fea0003800200 */
.L_x_2:
[----:B-----5:R1:W-:Y:S02]  /*0250*/  STS [R15], R8 ;  /* 0x000000080f007388 */ /* 0x0203e40000000800 */
.L_x_1:
[----:B------:R-:W-:Y:S05]  /*0260*/  BSYNC.RECONVERGENT B0 ;  /* 0x0000000000007941 */ /* 0x000fea0003800200 */
.L_x_0:
[----:B0-----:R-:W-:Y:S01]  /*0270*/  IADD3 R9, PT, PT, -R11, UR7, RZ ;  /* 0x000000070b097c10 */ /* 0x001fe2000fffe1ff */
[----:B------:R-:W-:Y:S03]  /*0280*/  BSSY.RECONVERGENT B0, `(.L_x_4) ;  /* 0x0000010000007945 */ /* 0x000fe60003800200 */
[----:B------:R-:W-:-:S13]  /*0290*/  ISETP.GE.U32.AND P1, PT, R0, R9, PT ;  /* 0x000000090000720c */ /* 0x000fda0003f26070 */
[----:B------:R-:W-:Y:S05]  /*02a0*/  @!P1 BRA `(.L_x_5) ;  /* 0x0000000000349947 */ /* 0x000fea0003800000 */
[----:B------:R-:W-:-:S05]  /*02b0*/  VIADD R13, R4, UR4 ;  /* 0x00000004040d7c36 */ /* 0x000fca0008000000 */
[----:B------:R-:W-:-:S13]  /*02c0*/  ISETP.GE.AND P1, PT, R13, R2, PT ;  /* 0x000000020d00720c */ /* 0x000fda0003f26270 */
[----:B------:R-:W-:Y:S05]  /*02d0*/  @P1 BRA `(.L_x_6) ;  /* 0x00000000001c1947 */ /* 0x000fea0003800000 */
[----:B-1----:R-:W0:Y:S02]  /*02e0*/  LDC.64 R8, c[0x0][0x380] ;  /* 0x0000e000ff087b82 */ /* 0x002e240000000a00 */
[----:B0-----:R-:W-:-:S06]  /*02f0*/  IMAD.WIDE R8, R13, 0x4, R8 ;  /* 0x000000040d087825 */ /* 0x001fcc00078e0208 */
[----:B------:R-:W2:Y:S01]  /*0300*/  LDG.E R8, desc[UR10][R8.64] ;  /* 0x0000000a08087981 */ /* 0x000ea2000c1e1900 */
[----:B------:R-:W-:-:S05]  /*0310*/  IADD3 R4, PT, PT, R11, R4, RZ ;  /* 0x000000040b047210 */ /* 0x000fca0007ffe0ff */
[----:B------:R-:W-:-:S05]  /*0320*/  IMAD R11, R4, 0x4, R7 ;  /* 0x00000004040b7824 */ /* 0x000fca00078e0207 */
[----:B--2---:R0:W-:Y:S01]  /*0330*/  STS [R11], R8 ;  /* 0x000000080b007388 */ /* 0x0041e20000000800 */
[----:B------:R-:W-:Y:S05]  /*0340*/  BRA `(.L_x_5) ;  /* 0x00000000000c7947 */ /* 0x000fea0003800000 */
.L_x_6:
[----:B------:R-:W-:-:S05]  /*0350*/  IADD3 R4, PT, PT, R11, R4, RZ ;  /* 0x000000040b047210 */ /* 0x000fca0007ffe0ff */
[----:B------:R-:W-:-:S05]  /*0360*/  IMAD R4, R4, 0x4, R7 ;  /* 0x0000000404047824 */ /* 0x000fca00078e0207 */
[----:B------:R2:W-:Y:S02]  /*0370*/  STS [R4], RZ ;  /* 0x000000ff04007388 */ /* 0x0005e40000000800 */
.L_x_5:
[----:B------:R-:W-:Y:S05]  /*0380*/  BSYNC.RECONVERGENT B0 ;  /* 0x0000000000007941 */ /* 0x000fea0003800200 */
.L_x_4:
[----:B------:R-:W-:Y:S06]  /*0390*/  BAR.SYNC.DEFER_BLOCKING 0x0 ;  /* 0x0000000000007b1d */ /* 0x000fec0000010000 */
[----:B------:R-:W-:Y:S05]  /*03a0*/  @P0 EXIT ;  /* 0x000000000000094d */ /* 0x000fea0003800000 */
[----:B------:R-:W-:Y:S02]  /*03b0*/  ISETP.GE.AND P0, PT, R3, 0x1, PT ;  /* 0x000000010300780c */ /* 0x000fe40003f06270 */
[----:B0-----:R-:W-:-:S11]  /*03c0*/  MOV R11, RZ ;  /* 0x000000ff000b7202 */ /* 0x001fd60000000f00 */
[----:B------:R-:W-:Y:S05]  /*03d0*/  @!P0 BRA `(.L_x_7) ;  /* 0x0000000400308947 */ /* 0x000fea0003800000 */
[C---:B------:R-:W-:Y:S01]  /*03e0*/  ISETP.GE.U32.AND P1, PT, R3.reuse, 0x8, PT ;  /* 0x000000080300780c */ /* 0x040fe20003f26070 */
[----:B------:R-:W-:Y:S01]  /*03f0*/  HFMA2 R11, -RZ, RZ, 0, 0 ;  /* 0x00000000ff0b7431 */ /* 0x000fe200000001ff */
[----:B-1----:R-:W-:Y:S01]  /*0400*/  LOP3.LUT R8, R3, 0x7, RZ, 0xc0, !PT ;  /* 0x0000000703087812 */ /* 0x002fe200078ec0ff */
[----:B------:R-:W-:-:S03]  /*0410*/  IMAD.MOV.U32 R9, RZ, RZ, RZ ;  /* 0x000000ffff097224 */ /* 0x000fc600078e00ff */
[----:B------:R-:W-:-:S07]  /*0420*/  ISETP.NE.AND P0, PT, R8, RZ, PT ;  /* 0x000000ff0800720c */ /* 0x000fce0003f05270 */
[----:B------:R-:W-:Y:S06]  /*0430*/  @!P1 BRA `(.L_x_8) ;  /* 0x00000000007c9947 */ /* 0x000fec0003800000 */
[----:B--2---:R-:W-:Y:S01]  /*0440*/  IMAD R4, R0, 0x4, R7 ;  /* 0x0000000400047824 */ /* 0x004fe200078e0207 */
[----:B------:R-:W-:Y:S01]  /*0450*/  LOP3.LUT R9, R3, 0x7ffffff8, RZ, 0xc0, !PT ;  /* 0x7ffffff803097812 */ /* 0x000fe200078ec0ff */
[----:B------:R-:W-:Y:S01]  /*0460*/  UMOV UR12, 0x10 ;  /* 0x00000010000c7882 */ /* 0x000fe20000000000 */
[----:B------:R-:W-:Y:S01]  /*0470*/  MOV R11, RZ ;  /* 0x000000ff000b7202 */ /* 0x000fe20000000f00 */
[----:B------:R-:W-:Y:S01]  /*0480*/  VIADD R4, R4, 0x10 ;  /* 0x0000001004047836 */ /* 0x000fe20000000000 */
[----:B------:R-:W-:-:S07]  /*0490*/  IADD3 R2, PT, PT, -R9, RZ, RZ ;  /* 0x000000ff09027210 */ /* 0x000fce0007ffe1ff */
.L_x_9:
[----:B------:R-:W0:Y:S01]  /*04a0*/  LDS R6, [R4+-0x10] ;  /* 0xfffff00004067984 */ /* 0x000e220000000800 */
[----:B------:R-:W0:Y:S01]  /*04b0*/  LDCU.64 UR4, c[0x3][UR12+-0x10] ;  /* 0x00fffe000c0477ac */ /* 0x000e220008000a00 */
[----:B------:R-:W-:Y:S02]  /*04c0*/  VIADD R2, R2, 0x8 ;  /* 0x0000000802027836 */ /* 0x000fe40000000000 */
[----:B------:R-:W1:Y:S01]  /*04d0*/  LDS R13, [R4+-0xc] ;  /* 0xfffff400040d7984 */ /* 0x000e620000000800 */
[----:B------:R-:W2:Y:S02]  /*04e0*/  LDCU.64 UR6, c[0x3][UR12+-0x8] ;  /* 0x00ffff000c0677ac */ /* 0x000ea40008000a00 */
[----:B------:R-:W-:Y:S01]  /*04f0*/  ISETP.NE.AND P1, PT, R2, RZ, PT ;  /* 0x000000ff0200720c */ /* 0x000fe20003f25270 */
[----:B------:R-:W2:Y:S01]  /*0500*/  LDS R15, [R4+-0x8] ;  /* 0xfffff800040f7984 */ /* 0x000ea20000000800 */
[----:B------:R-:W3:Y:S03]  /*0510*/  LDCU.64 UR8, c[0x3][UR12] ;  /* 0x00c000000c0877ac */ /* 0x000ee60008000a00 */
[----:B------:R-:W4:Y:S04]  /*0520*/  LDS R17, [R4+-0x4] ;  /* 0xfffffc0004117984 */ /* 0x000f280000000800 */
[----:B------:R-:W3:Y:S04]  /*0530*/  LDS R19, [R4] ;  /* 0x0000000004137984 */ /* 0x000ee80000000800 */
[----:B------:R-:W5:Y:S04]  /*0540*/  LDS R21, [R4+0x4] ;  /* 0x0000040004157984 */ /* 0x000f680000000800 */
[----:B------:R-:W5:Y:S04]  /*0550*/  LDS R23, [R4+0x8] ;  /* 0x0000080004177984 */ /* 0x000f680000000800 */
[----:B------:R0:W5:Y:S02]  /*0560*/  LDS R25, [R4+0xc] ;  /* 0x00000c0004197984 */ /* 0x0001640000000800 */
[----:B0-----:R-:W-:Y:S01]  /*0570*/  IADD3 R4, PT, PT, R4, 0x20, RZ ;  /* 0x0000002004047810 */ /* 0x001fe20007ffe0ff */
[----:B------:R-:W-:-:S04]  /*0580*/  IMAD R6, R6, UR4, R11 ;  /* 0x0000000406067c24 */ /* 0x000fc8000f8e020b */
[----:B-1----:R-:W-:Y:S01]  /*0590*/  IMAD R6, R13, UR5, R6 ;  /* 0x000000050d067c24 */ /* 0x002fe2000f8e0206 */
[----:B------:R-:W0:Y:S03]  /*05a0*/  LDCU.64 UR4, c[0x3][UR12+0x8] ;  /* 0x00c001000c0477ac */ /* 0x000e260008000a00 */
[----:B--2---:R-:W-:Y:S01]  /*05b0*/  IMAD R6, R15, UR6, R6 ;  /* 0x000000060f067c24 */ /* 0x004fe2000f8e0206 */
[----:B------:R-:W-:-:S03]  /*05c0*/  UIADD3 UR12, UPT, UPT, UR12, 0x20, URZ ;  /* 0x000000200c0c7890 */ /* 0x000fc6000fffe0ff */
[----:B----4-:R-:W-:-:S04]  /*05d0*/  IMAD R6, R17, UR7, R6 ;  /* 0x0000000711067c24 */ /* 0x010fc8000f8e0206 */
[----:B---3--:R-:W-:-:S04]  /*05e0*/  IMAD R6, R19, UR8, R6 ;  /* 0x0000000813067c24 */ /* 0x008fc8000f8e0206 */
[----:B-----5:R-:W-:-:S04]  /*05f0*/  IMAD R6, R21, UR9, R6 ;  /* 0x0000000915067c24 */ /* 0x020fc8000f8e0206 */
[----:B0-----:R-:W-:-:S04]  /*0600*/  IMAD R6, R23, UR4, R6 ;  /* 0x0000000417067c24 */ /* 0x001fc8000f8e0206 */
[----:B------:R-:W-:Y:S01]  /*0610*/  IMAD R11, R25, UR5, R6 ;  /* 0x00000005190b7c24 */ /* 0x000fe2000f8e0206 */
[----:B------:R-:W-:Y:S06]  /*0620*/  @P1 BRA `(.L_x_9) ;  /* 0xfffffffc009c1947 */ /* 0x000fec000383ffff */
.L_x_8:
[----:B------:R-:W-:Y:S05]  /*0630*/  @!P0 BRA `(.L_x_7) ;  /* 0x0000000000988947 */ /* 0x000fea0003800000 */
[----:B------:R-:W-:Y:S02]  /*0640*/  ISETP.GE.U32.AND P0, PT, R8, 0x4, PT ;  /* 0x000000040800780c */ /* 0x000fe40003f06070 */
[----:B------:R-:W-:-:S04]  /*0650*/  LOP3.LUT R17, R3, 0x3, RZ, 0xc0, !PT ;  /* 0x0000000303117812 */ /* 0x000fc800078ec0ff */
[----:B------:R-:W-:-:S07]  /*0660*/  ISETP.NE.AND P1, PT, R17, RZ, PT ;  /* 0x000000ff1100720c */ /* 0x000fce0003f25270 */
[----:B------:R-:W-:Y:S06]  /*0670*/  @!P0 BRA `(.L_x_10) ;  /* 0x0000000000388947 */ /* 0x000fec0003800000 */
[----:B------:R-:W-:-:S05]  /*0680*/  IMAD.IADD R2, R9, 0x1, R0 ;  /* 0x0000000109027824 */ /* 0x000fca00078e0200 */
[----:B--2---:R-:W-:Y:S01]  /*0690*/  LEA R4, R2, R7, 0x2 ;  /* 0x0000000702047211 */ /* 0x004fe200078e10ff */
[C---:B------:R-:W-:Y:S01]  /*06a0*/  IMAD.SHL.U32 R2, R9.reuse, 0x4, RZ ;  /* 0x0000000409027824 */ /* 0x040fe200078e00ff */
[----:B------:R-:W-:-:S03]  /*06b0*/  IADD3 R9, PT, PT, R9, 0x4, RZ ;  /* 0x0000000409097810 */ /* 0x000fc60007ffe0ff */
[----:B------:R-:W0:Y:S01]  /*06c0*/  LDS R6, [R4] ;  /* 0x0000000004067984 */ /* 0x000e220000000800 */
[----:B------:R-:W0:Y:S03]  /*06d0*/  LDC.64 R14, c[0x3][R2] ;  /* 0x00c00000020e7b82 */ /* 0x000e260000000a00 */
[----:B------:R-:W1:Y:S04]  /*06e0*/  LDS R8, [R4+0x4] ;  /* 0x0000040004087984 */ /* 0x000e680000000800 */
[----:B------:R-:W2:Y:S01]  /*06f0*/  LDS R10, [R4+0x8] ;  /* 0x00000800040a7984 */ /* 0x000ea20000000800 */
[----:B------:R-:W2:Y:S03]  /*0700*/  LDC.64 R12, c[0x3][R2+0x8] ;  /* 0x00c00200020c7b82 */ /* 0x000ea60000000a00 */
[----:B------:R-:W3:Y:S01]  /*0710*/  LDS R16, [R4+0xc] ;  /* 0x00000c0004107984 */ /* 0x000ee20000000800 */
[----:B0-----:R-:W-:-:S04]  /*0720*/  IMAD R6, R14, R6, R11 ;  /* 0x000000060e067224 */ /* 0x001fc800078e020b */
[----:B-1----:R-:W-:-:S04]  /*0730*/  IMAD R15, R15, R8, R6 ;  /* 0x000000080f0f7224 */ /* 0x002fc800078e0206 */
[----:B--2---:R-:W-:-:S04]  /*0740*/  IMAD R10, R12, R10, R15 ;  /* 0x0000000a0c0a7224 */ /* 0x004fc800078e020f */
[----:B---3--:R-:W-:-:S07]  /*0750*/  IMAD R11, R13, R16, R10 ;  /* 0x000000100d0b7224 */ /* 0x008fce00078e020a */
.L_x_10:
[----:B------:R-:W-:Y:S05]  /*0760*/  @!P1 BRA `(.L_x_7) ;  /* 0x00000000004c9947 */ /* 0x000fea0003800000 */
[----:B------:R-:W-:Y:S02]  /*0770*/  ISETP.NE.AND P0, PT, R17, 0x1, PT ;  /* 0x000000011100780c */ /* 0x000fe40003f05270 */
[----:B------:R-:W-:-:S04]  /*0780*/  LOP3.LUT R3, R3, 0x1, RZ, 0xc0, !PT ;  /* 0x0000000103037812 */ /* 0x000fc800078ec0ff */
[----:B------:R-:W-:-:S07]  /*0790*/  ISETP.NE.U32.AND P1, PT, R3, 0x1, PT ;  /* 0x000000010300780c */ /* 0x000fce0003f25070 */
[----:B------:R-:W-:Y:S06]  /*07a0*/  @!P0 BRA `(.L_x_11) ;  /* 0x0000000000248947 */ /* 0x000fec0003800000 */
[----:B------:R-:W-:-:S05]  /*07b0*/  IMAD.IADD R2, R9, 0x1, R0 ;  /* 0x0000000109027824 */ /* 0x000fca00078e0200 */
[----:B--2---:R-:W-:Y:S01]  /*07c0*/  LEA R4, R2, R7, 0x2 ;  /* 0x0000000702047211 */ /* 0x004fe200078e10ff */
[C---:B------:R-:W-:Y:S01]  /*07d0*/  IMAD.SHL.U32 R2, R9.reuse, 0x4, RZ ;  /* 0x0000000409027824 */ /* 0x040fe200078e00ff */
[----:B------:R-:W-:-:S03]  /*07e0*/  IADD3 R9, PT, PT, R9, 0x2, RZ ;  /* 0x0000000209097810 */ /* 0x000fc60007ffe0ff */
[----:B------:R-:W0:Y:S02]  /*07f0*/  LDS R6, [R4] ;  /* 0x0000000004067984 */ /* 0x000e240000000800 */
[----:B------:R-:W0:Y:S02]  /*0800*/  LDC.64 R2, c[0x3][R2] ;  /* 0x00c0000002027b82 */ /* 0x000e240000000a00 */
[----:B------:R-:W1:Y:S01]  /*0810*/  LDS R8, [R4+0x4] ;  /* 0x0000040004087984 */ /* 0x000e620000000800 */
[----:B0-----:R-:W-:-:S04]  /*0820*/  IMAD R6, R2, R6, R11 ;  /* 0x0000000602067224 */ /* 0x001fc800078e020b */
[----:B-1----:R-:W-:-:S07]  /*0830*/  IMAD R11, R3, R8, R6 ;  /* 0x00000008030b7224 */ /* 0x002fce00078e0206 */
.L_x_11:
[----:B------:R-:W-:Y:S01]  /*0840*/  @!P1 IMAD.IADD R0, R0, 0x1, R9 ;  /* 0x0000000100009824 */ /* 0x000fe200078e0209 */
[----:B------:R-:W-:-:S04]  /*0850*/  @!P1 SHF.L.U32 R9, R9, 0x2, RZ ;  /* 0x0000000209099819 */ /* 0x000fc800000006ff */
[----:B------:R-:W-:Y:S02]  /*0860*/  @!P1 LEA R7, R0, R7, 0x2 ;  /* 0x0000000700079211 */ /* 0x000fe400078e10ff */
[----:B------:R-:W0:Y:S04]  /*0870*/  @!P1 LDC R0, c[0x3][R9] ;  /* 0x00c0000009009b82 */ /* 0x000e280000000800 */
[----:B------:R-:W0:Y:S02]  /*0880*/  @!P1 LDS R7, [R7] ;  /* 0x0000000007079984 */ /* 0x000e240000000800 */
[----:B0-----:R-:W-:-:S07]  /*0890*/  @!P1 IMAD R11, R0, R7, R11 ;  /* 0x00000007000b9224 */ /* 0x001fce00078e020b */
.L_x_7:
[----:B------:R-:W0:Y:S02]  /*08a0*/  LDC.64 R2, c[0x0][0x388] ;  /* 0x0000e200ff027b82 */ /* 0x000e240000000a00 */
[----:B0-----:R-:W-:-:S05]  /*08b0*/  IMAD.WIDE R2, R5, 0x4, R2 ;  /* 0x0000000405027825 */ /* 0x001fca00078e0202 */
[----:B------:R-:W-:Y:S01]  /*08c0*/  STG.E desc[UR10][R2.64], R11 ;  /* 0x0000000b02007986 */ /* 0x000fe2000c10190a */
[----:B------:R-:W-:Y:S05]  /*08d0*/  EXIT ;  /* 0x000000000000794d */ /* 0x000fea0003800000 */
.L_x_12:
[----:B------:R-:W-:-:S00]  /*08e0*/  BRA `(.L_x_12) ;  /* 0xfffffffc00fc7947 */ /* 0x000fc0000383ffff */
[----:B------:R-:W-:-:S00]  /*08f0*/  NOP ;  /* 0x0000000000007918 */ /* 0x000fc00000000000 */
        /* <DEDUP_REMOVED lines=8> */
.L_x_13:


//--------------------- .nv.shared._Z19convolution1D_tiledPiS_ii --------------------------
	.section	.nv.shared._Z19convolution1D_tiledPiS_ii,"aw",@nobits
	.sectionflags	@""
	.align	16
	.zero		1024


//--------------------- .nv.shared.reserved.0     --------------------------
	.section	.nv.shared.reserved.0,"aw",@nobits
	.weak		__nv_reservedSMEM_offset_0_alias
	.size		__nv_reservedSMEM_offset_0_alias, 0, 64
	.other		__nv_reservedSMEM_offset_0_alias,@"STO_CUDA_RESERVED_SHARED STV_DEFAULT"
__nv_reservedSMEM_offset_0_alias:
	.zero		0
	.zero		64


//--------------------- .nv.constant0._Z19convolution1D_tiledPiS_ii --------------------------
	.section	.nv.constant0._Z19convolution1D_tiledPiS_ii,"a",@progbits
	.sectionflags	@""
	.align	4
.nv.constant0._Z19convolution1D_tiledPiS_ii:
	.zero		920


//--------------------- SYMBOLS --------------------------

	.type		.nv.reservedSmem.offset0,@object
	.size		.nv.reservedSmem.offset0,0x4
	.type		.nv.reservedSmem.cap,@object
	.size		.nv.reservedSmem.cap,0x4
